//
// Generated by NVIDIA NVVM Compiler
//
// Compiler Build ID: CL-36424714
// Cuda compilation tools, release 13.0, V13.0.88
// Based on NVVM 20.0.0
//

.version 9.0
.target sm_100
.address_size 64

	// .globl	_Z7Softmaxv

.visible .entry _Z7Softmaxv()
{


	ret;

}


// ===== COMPILED SASS (sm_100) =====

	.target	sm_100

	.elftype	@"ET_EXEC"


//--------------------- .note.nv.tkinfo           --------------------------
	.section	.note.nv.tkinfo,"",@"SHT_NOTE"
	.sectionflags	@"SHF_NOTE_NV_TKINFO"
	.tkinfo
        /*0018*/ 	.word	0x00000002
        /*0030*/ 	.string	""
        /*0030*/ 	.string	"ptxas"
        /*0030*/ 	.string	"Cuda compilation tools, release 13.0, V13.0.88"
        /*0030*/ 	.string	"Build cuda_13.0.r13.0/compiler.36424714_0"
        /*0030*/ 	.string	"-arch sm_100 -m 64 "



//--------------------- .note.nv.cuinfo           --------------------------
	.section	.note.nv.cuinfo,"",@"SHT_NOTE"
	.sectionflags	@"SHF_NOTE_NV_CUINFO"
        /*0018*/ 	.short	0x0002
        /*001a*/ 	.short	0x0064
        /*001c*/ 	.short	0x0082
	.zero		2


//--------------------- .nv.info                  --------------------------
	.section	.nv.info,"",@"SHT_CUDA_INFO"
	.align	4


	//----- nvinfo : EIATTR_REGCOUNT
	.align		4
        /*0000*/ 	.byte	0x04, 0x2f
        /*0002*/ 	.short	(.L_1 - .L_0)
	.align		4
.L_0:
        /*0004*/ 	.word	index@(_Z7Softmaxv)
        /*0008*/ 	.word	0x00000004


	//----- nvinfo : EIATTR_FRAME_SIZE
	.align		4
.L_1:
        /*000c*/ 	.byte	0x04, 0x11
        /*000e*/ 	.short	(.L_3 - .L_2)
	.align		4
.L_2:
        /*0010*/ 	.word	index@(_Z7Softmaxv)
        /*0014*/ 	.word	0x00000000


	//----- nvinfo : EIATTR_MIN_STACK_SIZE
	.align		4
.L_3:
        /*0018*/ 	.byte	0x04, 0x12
        /*001a*/ 	.short	(.L_5 - .L_4)
	.align		4
.L_4:
        /*001c*/ 	.word	index@(_Z7Softmaxv)
        /*0020*/ 	.word	0x00000000
.L_5:


//--------------------- .nv.compat                --------------------------
	.section	.nv.compat,"",@"SHT_CUDA_COMPAT_INFO"
	.align	4
        /*0000*/ 	.byte	0x02, 0x09, 0x00, 0x00, 0x02, 0x02, 0x01, 0x00, 0x02, 0x05, 0x05, 0x00, 0x03, 0x07, 0x01, 0x01
        /*0010*/ 	.byte	0x02, 0x03, 0x00, 0x00, 0x02, 0x06, 0x01, 0x00, 0x04, 0x0b, 0x08, 0x00, 0x09, 0x00, 0x00, 0x00
        /*0020*/ 	.byte	0x00, 0x00, 0x00, 0x00


//--------------------- .nv.info._Z7Softmaxv      --------------------------
	.section	.nv.info._Z7Softmaxv,"",@"SHT_CUDA_INFO"
	.sectionflags	@""
	.align	4


	//----- nvinfo : EIATTR_CUDA_API_VERSION
	.align		4
        /*0000*/ 	.byte	0x04, 0x37
        /*0002*/ 	.short	(.L_7 - .L_6)
.L_6:
        /*0004*/ 	.word	0x00000082


	//----- nvinfo : EIATTR_SPARSE_MMA_MASK
	.align		4
.L_7:
        /*0008*/ 	.byte	0x03, 0x50
        /*000a*/ 	.short	0x0000


	//----- nvinfo : EIATTR_MAXREG_COUNT
	.align		4
        /*000c*/ 	.byte	0x03, 0x1b
        /*000e*/ 	.short	0x00ff


	//----- nvinfo : EIATTR_MERCURY_ISA_VERSION
	.align		4
        /*0010*/ 	.byte	0x03, 0x5f
        /*0012*/ 	.short	0x0101


	//----- nvinfo : EIATTR_VRC_CTA_INIT_COUNT
	.align		4
        /*0014*/ 	.byte	0x02, 0x4a
	.zero		1
	.zero		1


	//----- nvinfo : EIATTR_EXIT_INSTR_OFFSETS
	.align		4
        /*0018*/ 	.byte	0x04, 0x1c
        /*001a*/ 	.short	(.L_9 - .L_8)


	//   ....[0]....
.L_8:
        /*001c*/ 	.word	0x00000010


	//----- nvinfo : EIATTR_SW_WAR
	.align		4
.L_9:
        /*0020*/ 	.byte	0x04, 0x36
        /*0022*/ 	.short	(.L_11 - .L_10)
.L_10:
        /*0024*/ 	.word	0x00000008
.L_11:


//--------------------- .nv.callgraph             --------------------------
	.section	.nv.callgraph,"",@"SHT_CUDA_CALLGRAPH"
	.align	4
	.sectionentsize	8
	.align		4
        /*0000*/ 	.word	0x00000000
	.align		4
        /*0004*/ 	.word	0xffffffff
	.align		4
        /*0008*/ 	.word	0x00000000
	.align		4
        /*000c*/ 	.word	0xfffffffe
	.align		4
        /*0010*/ 	.word	0x00000000
	.align		4
        /*0014*/ 	.word	0xfffffffd
	.align		4
        /*0018*/ 	.word	0x00000000
	.align		4
        /*001c*/ 	.word	0xfffffffc


//--------------------- .text._Z7Softmaxv         --------------------------
	.section	.text._Z7Softmaxv,"ax",@progbits
	.align	128
        .global         _Z7Softmaxv
        .type           _Z7Softmaxv,@function
        .size           _Z7Softmaxv,(.L_x_1 - _Z7Softmaxv)
        .other          _Z7Softmaxv,@"STO_CUDA_ENTRY STV_DEFAULT"
_Z7Softmaxv:
.text._Z7Softmaxv:
[----:B------:R-:W-:Y:S01]  /*0000*/  LDC R1, c[0x0][0x37c] ;  /* 0x0000df00ff017b82 */ /* 0x000fe20000000800 */
[----:B------:R-:W-:Y:S05]  /*0010*/  EXIT ;  /* 0x000000000000794d */ /* 0x000fea0003800000 */
.L_x_0:
[----:B------:R-:W-:-:S00]  /*0020*/  BRA `(.L_x_0) ;  /* 0xfffffffc00fc7947 */ /* 0x000fc0000383ffff */
[----:B------:R-:W-:-:S00]  /*0030*/  NOP ;  /* 0x0000000000007918 */ /* 0x000fc00000000000 */
        /* <DEDUP_REMOVED lines=12> */
.L_x_1:


//--------------------- .nv.shared.reserved.0     --------------------------
	.section	.nv.shared.reserved.0,"aw",@nobits
	.weak		__nv_reservedSMEM_offset_0_alias
	.size		__nv_reservedSMEM_offset_0_alias, 0, 64
	.other		__nv_reservedSMEM_offset_0_alias,@"STO_CUDA_RESERVED_SHARED STV_DEFAULT"
__nv_reservedSMEM_offset_0_alias:
	.zero		0
	.zero		64


//--------------------- .nv.constant0._Z7Softmaxv --------------------------
	.section	.nv.constant0._Z7Softmaxv,"a",@progbits
	.sectionflags	@""
	.align	4
.nv.constant0._Z7Softmaxv:
	.zero		896


//--------------------- SYMBOLS --------------------------

	.type		.nv.reservedSmem.offset0,@object
	.size		.nv.reservedSmem.offset0,0x4
